//
// Generated by NVIDIA NVVM Compiler
//
// Compiler Build ID: CL-36424714
// Cuda compilation tools, release 13.0, V13.0.88
// Based on NVVM 20.0.0
//

.version 9.0
.target sm_100
.address_size 64

	// .globl	_Z19integratePolynomialddiPd

.visible .entry _Z19integratePolynomialddiPd(
	.param .f64 _Z19integratePolynomialddiPd_param_0,
	.param .f64 _Z19integratePolynomialddiPd_param_1,
	.param .u32 _Z19integratePolynomialddiPd_param_2,
	.param .u64 .ptr .align 1 _Z19integratePolynomialddiPd_param_3
)
{
	.reg .pred 	%p<7>;
	.reg .b32 	%r<42>;
	.reg .b64 	%rd<5>;
	.reg .b64 	%fd<35>;

	ld.param.f64 	%fd10, [_Z19integratePolynomialddiPd_param_0];
	ld.param.f64 	%fd11, [_Z19integratePolynomialddiPd_param_1];
	ld.param.u32 	%r17, [_Z19integratePolynomialddiPd_param_2];
	ld.param.u64 	%rd1, [_Z19integratePolynomialddiPd_param_3];
	sub.f64 	%fd12, %fd11, %fd10;
	cvt.rn.f64.s32 	%fd13, %r17;
	div.rn.f64 	%fd1, %fd12, %fd13;
	add.f64 	%fd14, %fd10, %fd11;
	mul.f64 	%fd34, %fd14, 0d3FE0000000000000;
	mov.u32 	%r18, %ctaid.x;
	mov.u32 	%r19, %ntid.x;
	mul.lo.s32 	%r1, %r18, %r19;
	mov.u32 	%r2, %tid.x;
	mov.u32 	%r20, %nctaid.x;
	mul.lo.s32 	%r3, %r19, %r20;
	add.s32 	%r4, %r2, 1;
	add.s32 	%r41, %r4, %r1;
	setp.ge.s32 	%p1, %r41, %r17;
	@%p1 bra 	$L__BB0_7;
	add.s32 	%r21, %r3, %r1;
	add.s32 	%r22, %r4, %r21;
	max.s32 	%r23, %r17, %r22;
	not.b32 	%r24, %r21;
	add.s32 	%r25, %r23, %r24;
	sub.s32 	%r26, %r25, %r2;
	setp.ne.s32 	%p2, %r26, 0;
	selp.u32 	%r27, 1, 0, %p2;
	selp.s32 	%r28, -1, 0, %p2;
	add.s32 	%r29, %r26, %r28;
	div.u32 	%r30, %r29, %r3;
	add.s32 	%r6, %r30, %r27;
	and.b32  	%r31, %r6, 3;
	setp.eq.s32 	%p3, %r31, 3;
	@%p3 bra 	$L__BB0_5;
	add.s32 	%r39, %r2, %r1;
	add.s32 	%r32, %r6, 1;
	and.b32  	%r33, %r32, 3;
	neg.s32 	%r38, %r33;
$L__BB0_3:
	.pragma "nounroll";
	add.s32 	%r34, %r39, 1;
	cvt.rn.f64.s32 	%fd16, %r34;
	fma.rn.f64 	%fd17, %fd1, %fd16, %fd10;
	add.f64 	%fd34, %fd34, %fd17;
	add.s32 	%r39, %r39, %r3;
	add.s32 	%r38, %r38, 1;
	setp.ne.s32 	%p4, %r38, 0;
	@%p4 bra 	$L__BB0_3;
	add.s32 	%r41, %r39, 1;
$L__BB0_5:
	setp.lt.u32 	%p5, %r6, 3;
	@%p5 bra 	$L__BB0_7;
$L__BB0_6:
	cvt.rn.f64.s32 	%fd18, %r41;
	fma.rn.f64 	%fd19, %fd1, %fd18, %fd10;
	add.f64 	%fd20, %fd34, %fd19;
	add.s32 	%r35, %r41, %r3;
	cvt.rn.f64.s32 	%fd21, %r35;
	fma.rn.f64 	%fd22, %fd1, %fd21, %fd10;
	add.f64 	%fd23, %fd20, %fd22;
	add.s32 	%r36, %r35, %r3;
	cvt.rn.f64.s32 	%fd24, %r36;
	fma.rn.f64 	%fd25, %fd1, %fd24, %fd10;
	add.f64 	%fd26, %fd23, %fd25;
	add.s32 	%r37, %r36, %r3;
	cvt.rn.f64.s32 	%fd27, %r37;
	fma.rn.f64 	%fd28, %fd1, %fd27, %fd10;
	add.f64 	%fd34, %fd26, %fd28;
	add.s32 	%r41, %r37, %r3;
	setp.lt.s32 	%p6, %r41, %r17;
	@%p6 bra 	$L__BB0_6;
$L__BB0_7:
	cvta.to.global.u64 	%rd2, %rd1;
	mul.f64 	%fd29, %fd1, %fd34;
	mov.b64 	%rd3, %fd29;
	atom.global.add.u64 	%rd4, [%rd2], %rd3;
	ret;

}


// ===== COMPILED SASS (sm_100) =====

	.target	sm_100

	.elftype	@"ET_EXEC"


//--------------------- .note.nv.tkinfo           --------------------------
	.section	.note.nv.tkinfo,"",@"SHT_NOTE"
	.sectionflags	@"SHF_NOTE_NV_TKINFO"
	.tkinfo
        /*0018*/ 	.word	0x00000002
        /*0030*/ 	.string	""
        /*0030*/ 	.string	"ptxas"
        /*0030*/ 	.string	"Cuda compilation tools, release 13.0, V13.0.88"
        /*0030*/ 	.string	"Build cuda_13.0.r13.0/compiler.36424714_0"
        /*0030*/ 	.string	"-arch sm_100 -m 64 "



//--------------------- .note.nv.cuinfo           --------------------------
	.section	.note.nv.cuinfo,"",@"SHT_NOTE"
	.sectionflags	@"SHF_NOTE_NV_CUINFO"
        /*0018*/ 	.short	0x0002
        /*001a*/ 	.short	0x0064
        /*001c*/ 	.short	0x0082
	.zero		2


//--------------------- .nv.info                  --------------------------
	.section	.nv.info,"",@"SHT_CUDA_INFO"
	.align	4


	//----- nvinfo : EIATTR_REGCOUNT
	.align		4
        /*0000*/ 	.byte	0x04, 0x2f
        /*0002*/ 	.short	(.L_1 - .L_0)
	.align		4
.L_0:
        /*0004*/ 	.word	index@(_Z19integratePolynomialddiPd)
        /*0008*/ 	.word	0x00000018


	//----- nvinfo : EIATTR_FRAME_SIZE
	.align		4
.L_1:
        /*000c*/ 	.byte	0x04, 0x11
        /*000e*/ 	.short	(.L_3 - .L_2)
	.align		4
.L_2:
        /*0010*/ 	.word	index@($__internal_0_$__cuda_sm20_div_rn_f64_full)
        /*0014*/ 	.word	0x00000000


	//----- nvinfo : EIATTR_FRAME_SIZE
	.align		4
.L_3:
        /*0018*/ 	.byte	0x04, 0x11
        /*001a*/ 	.short	(.L_5 - .L_4)
	.align		4
.L_4:
        /*001c*/ 	.word	index@(_Z19integratePolynomialddiPd)
        /*0020*/ 	.word	0x00000000


	//----- nvinfo : EIATTR_MIN_STACK_SIZE
	.align		4
.L_5:
        /*0024*/ 	.byte	0x04, 0x12
        /*0026*/ 	.short	(.L_7 - .L_6)
	.align		4
.L_6:
        /*0028*/ 	.word	index@(_Z19integratePolynomialddiPd)
        /*002c*/ 	.word	0x00000000
.L_7:


//--------------------- .nv.compat                --------------------------
	.section	.nv.compat,"",@"SHT_CUDA_COMPAT_INFO"
	.align	4
        /*0000*/ 	.byte	0x02, 0x09, 0x00, 0x00, 0x02, 0x02, 0x01, 0x00, 0x02, 0x05, 0x05, 0x00, 0x03, 0x07, 0x01, 0x01
        /*0010*/ 	.byte	0x02, 0x03, 0x00, 0x00, 0x02, 0x06, 0x01, 0x00, 0x04, 0x0b, 0x08, 0x00, 0x01, 0x00, 0x00, 0x00
        /*0020*/ 	.byte	0x00, 0x00, 0x00, 0x00


//--------------------- .nv.info._Z19integratePolynomialddiPd --------------------------
	.section	.nv.info._Z19integratePolynomialddiPd,"",@"SHT_CUDA_INFO"
	.sectionflags	@""
	.align	4


	//----- nvinfo : EIATTR_CUDA_API_VERSION
	.align		4
        /*0000*/ 	.byte	0x04, 0x37
        /*0002*/ 	.short	(.L_9 - .L_8)
.L_8:
        /*0004*/ 	.word	0x00000082


	//----- nvinfo : EIATTR_KPARAM_INFO
	.align		4
.L_9:
        /*0008*/ 	.byte	0x04, 0x17
        /*000a*/ 	.short	(.L_11 - .L_10)
.L_10:
        /*000c*/ 	.word	0x00000000
        /*0010*/ 	.short	0x0003
        /*0012*/ 	.short	0x0018
        /*0014*/ 	.byte	0x00, 0xf5, 0x21, 0x00


	//----- nvinfo : EIATTR_KPARAM_INFO
	.align		4
.L_11:
        /*0018*/ 	.byte	0x04, 0x17
        /*001a*/ 	.short	(.L_13 - .L_12)
.L_12:
        /*001c*/ 	.word	0x00000000
        /*0020*/ 	.short	0x0002
        /*0022*/ 	.short	0x0010
        /*0024*/ 	.byte	0x00, 0xf0, 0x11, 0x00


	//----- nvinfo : EIATTR_KPARAM_INFO
	.align		4
.L_13:
        /*0028*/ 	.byte	0x04, 0x17
        /*002a*/ 	.short	(.L_15 - .L_14)
.L_14:
        /*002c*/ 	.word	0x00000000
        /*0030*/ 	.short	0x0001
        /*0032*/ 	.short	0x0008
        /*0034*/ 	.byte	0x00, 0xf0, 0x21, 0x00


	//----- nvinfo : EIATTR_KPARAM_INFO
	.align		4
.L_15:
        /*0038*/ 	.byte	0x04, 0x17
        /*003a*/ 	.short	(.L_17 - .L_16)
.L_16:
        /*003c*/ 	.word	0x00000000
        /*0040*/ 	.short	0x0000
        /*0042*/ 	.short	0x0000
        /*0044*/ 	.byte	0x00, 0xf0, 0x21, 0x00


	//----- nvinfo : EIATTR_SPARSE_MMA_MASK
	.align		4
.L_17:
        /*0048*/ 	.byte	0x03, 0x50
        /*004a*/ 	.short	0x0000


	//----- nvinfo : EIATTR_MAXREG_COUNT
	.align		4
        /*004c*/ 	.byte	0x03, 0x1b
        /*004e*/ 	.short	0x00ff


	//----- nvinfo : EIATTR_MERCURY_ISA_VERSION
	.align		4
        /*0050*/ 	.byte	0x03, 0x5f
        /*0052*/ 	.short	0x0101


	//----- nvinfo : EIATTR_VRC_CTA_INIT_COUNT
	.align		4
        /*0054*/ 	.byte	0x02, 0x4a
	.zero		1
	.zero		1


	//----- nvinfo : EIATTR_EXIT_INSTR_OFFSETS
	.align		4
        /*0058*/ 	.byte	0x04, 0x1c
        /*005a*/ 	.short	(.L_19 - .L_18)


	//   ....[0]....
.L_18:
        /*005c*/ 	.word	0x00000720


	//----- nvinfo : EIATTR_CRS_STACK_SIZE
	.align		4
.L_19:
        /*0060*/ 	.byte	0x04, 0x1e
        /*0062*/ 	.short	(.L_21 - .L_20)
.L_20:
        /*0064*/ 	.word	0x00000000


	//----- nvinfo : EIATTR_CBANK_PARAM_SIZE
	.align		4
.L_21:
        /*0068*/ 	.byte	0x03, 0x19
        /*006a*/ 	.short	0x0020


	//----- nvinfo : EIATTR_PARAM_CBANK
	.align		4
        /*006c*/ 	.byte	0x04, 0x0a
        /*006e*/ 	.short	(.L_23 - .L_22)
	.align		4
.L_22:
        /*0070*/ 	.word	index@(.nv.constant0._Z19integratePolynomialddiPd)
        /*0074*/ 	.short	0x0380
        /*0076*/ 	.short	0x0020


	//----- nvinfo : EIATTR_SW_WAR
	.align		4
.L_23:
        /*0078*/ 	.byte	0x04, 0x36
        /*007a*/ 	.short	(.L_25 - .L_24)
.L_24:
        /*007c*/ 	.word	0x00000008
.L_25:


//--------------------- .nv.callgraph             --------------------------
	.section	.nv.callgraph,"",@"SHT_CUDA_CALLGRAPH"
	.align	4
	.sectionentsize	8
	.align		4
        /*0000*/ 	.word	0x00000000
	.align		4
        /*0004*/ 	.word	0xffffffff
	.align		4
        /*0008*/ 	.word	0x00000000
	.align		4
        /*000c*/ 	.word	0xfffffffe
	.align		4
        /*0010*/ 	.word	0x00000000
	.align		4
        /*0014*/ 	.word	0xfffffffd
	.align		4
        /*0018*/ 	.word	0x00000000
	.align		4
        /*001c*/ 	.word	0xfffffffc


//--------------------- .text._Z19integratePolynomialddiPd --------------------------
	.section	.text._Z19integratePolynomialddiPd,"ax",@progbits
	.align	128
        .global         _Z19integratePolynomialddiPd
        .type           _Z19integratePolynomialddiPd,@function
        .size           _Z19integratePolynomialddiPd,(.L_x_14 - _Z19integratePolynomialddiPd)
        .other          _Z19integratePolynomialddiPd,@"STO_CUDA_ENTRY STV_DEFAULT"
_Z19integratePolynomialddiPd:
.text._Z19integratePolynomialddiPd:
[----:B------:R-:W-:Y:S01]  /*0000*/  LDC R1, c[0x0][0x37c] ;  /* 0x0000df00ff017b82 */ /* 0x000fe20000000800 */
[----:B------:R-:W0:Y:S01]  /*0010*/  LDCU UR4, c[0x0][0x390] ;  /* 0x00007200ff0477ac */ /* 0x000e220008000800 */
[----:B------:R-:W-:-:S06]  /*0020*/  IMAD.MOV.U32 R2, RZ, RZ, 0x1 ;  /* 0x00000001ff027424 */ /* 0x000fcc00078e00ff */
[----:B------:R-:W1:Y:S08]  /*0030*/  LDC.64 R12, c[0x0][0x380] ;  /* 0x0000e000ff0c7b82 */ /* 0x000e700000000a00 */
[----:B------:R-:W1:Y:S01]  /*0040*/  LDC.64 R10, c[0x0][0x388] ;  /* 0x0000e200ff0a7b82 */ /* 0x000e620000000a00 */
[----:B0-----:R-:W0:Y:S08]  /*0050*/  I2F.F64 R4, UR4 ;  /* 0x0000000400047d12 */ /* 0x001e300008201c00 */
[----:B0-----:R-:W0:Y:S02]  /*0060*/  MUFU.RCP64H R3, R5 ;  /* 0x0000000500037308 */ /* 0x001e240000001800 */
[----:B0-----:R-:W-:-:S08]  /*0070*/  DFMA R6, -R4, R2, 1 ;  /* 0x3ff000000406742b */ /* 0x001fd00000000102 */
[----:B------:R-:W-:-:S08]  /*0080*/  DFMA R6, R6, R6, R6 ;  /* 0x000000060606722b */ /* 0x000fd00000000006 */
[----:B------:R-:W-:Y:S02]  /*0090*/  DFMA R2, R2, R6, R2 ;  /* 0x000000060202722b */ /* 0x000fe40000000002 */
[----:B-1----:R-:W-:-:S06]  /*00a0*/  DADD R6, R10, -R12 ;  /* 0x000000000a067229 */ /* 0x002fcc000000080c */
[----:B------:R-:W-:-:S04]  /*00b0*/  DFMA R8, -R4, R2, 1 ;  /* 0x3ff000000408742b */ /* 0x000fc80000000102 */
[----:B------:R-:W-:-:S04]  /*00c0*/  FSETP.GEU.AND P1, PT, |R7|, 6.5827683646048100446e-37, PT ;  /* 0x036000000700780b */ /* 0x000fc80003f2e200 */
[----:B------:R-:W-:-:S08]  /*00d0*/  DFMA R2, R2, R8, R2 ;  /* 0x000000080202722b */ /* 0x000fd00000000002 */
[----:B------:R-:W-:-:S08]  /*00e0*/  DMUL R8, R6, R2 ;  /* 0x0000000206087228 */ /* 0x000fd00000000000 */
[----:B------:R-:W-:-:S08]  /*00f0*/  DFMA R10, -R4, R8, R6 ;  /* 0x00000008040a722b */ /* 0x000fd00000000106 */
[----:B------:R-:W-:-:S10]  /*0100*/  DFMA R2, R2, R10, R8 ;  /* 0x0000000a0202722b */ /* 0x000fd40000000008 */
[----:B------:R-:W-:-:S05]  /*0110*/  FFMA R0, RZ, R5, R3 ;  /* 0x00000005ff007223 */ /* 0x000fca0000000003 */
[----:B------:R-:W-:-:S13]  /*0120*/  FSETP.GT.AND P0, PT, |R0|, 1.469367938527859385e-39, PT ;  /* 0x001000000000780b */ /* 0x000fda0003f04200 */
[----:B------:R-:W-:Y:S05]  /*0130*/  @P0 BRA P1, `(.L_x_0) ;  /* 0x0000000000100947 */ /* 0x000fea0000800000 */
[----:B------:R-:W-:-:S07]  /*0140*/  MOV R0, 0x160 ;  /* 0x0000016000007802 */ /* 0x000fce0000000f00 */
[----:B------:R-:W-:Y:S05]  /*0150*/  CALL.REL.NOINC `($__internal_0_$__cuda_sm20_div_rn_f64_full) ;  /* 0x0000000400747944 */ /* 0x000fea0003c00000 */
[----:B------:R-:W-:Y:S02]  /*0160*/  IMAD.MOV.U32 R2, RZ, RZ, R12 ;  /* 0x000000ffff027224 */ /* 0x000fe400078e000c */
[----:B------:R-:W-:-:S07]  /*0170*/  IMAD.MOV.U32 R3, RZ, RZ, R13 ;  /* 0x000000ffff037224 */ /* 0x000fce00078e000d */
.L_x_0:
[----:B------:R-:W0:Y:S01]  /*0180*/  S2R R8, SR_TID.X ;  /* 0x0000000000087919 */ /* 0x000e220000002100 */
[----:B------:R-:W1:Y:S01]  /*0190*/  S2UR UR5, SR_CTAID.X ;  /* 0x00000000000579c3 */ /* 0x000e620000002500 */
[----:B------:R-:W1:Y:S01]  /*01a0*/  LDCU UR6, c[0x0][0x360] ;  /* 0x00006c00ff0677ac */ /* 0x000e620008000800 */
[----:B------:R-:W-:Y:S01]  /*01b0*/  BSSY.RECONVERGENT B0, `(.L_x_1) ;  /* 0x0000053000007945 */ /* 0x000fe20003800200 */
[----:B------:R-:W2:Y:S05]  /*01c0*/  LDCU UR7, c[0x0][0x390] ;  /* 0x00007200ff0777ac */ /* 0x000eaa0008000800 */
[----:B------:R-:W3:Y:S01]  /*01d0*/  LDC.64 R4, c[0x0][0x380] ;  /* 0x0000e000ff047b82 */ /* 0x000ee20000000a00 */
[----:B------:R-:W4:Y:S07]  /*01e0*/  LDCU.64 UR8, c[0x0][0x358] ;  /* 0x00006b00ff0877ac */ /* 0x000f2e0008000a00 */
[----:B------:R-:W3:Y:S01]  /*01f0*/  LDC.64 R6, c[0x0][0x388] ;  /* 0x0000e200ff067b82 */ /* 0x000ee20000000a00 */
[----:B-1----:R-:W-:-:S07]  /*0200*/  UIMAD UR4, UR5, UR6, URZ ;  /* 0x00000006050472a4 */ /* 0x002fce000f8e02ff */
[----:B------:R-:W1:Y:S01]  /*0210*/  LDC R11, c[0x0][0x370] ;  /* 0x0000dc00ff0b7b82 */ /* 0x000e620000000800 */
[----:B0-----:R-:W-:-:S04]  /*0220*/  VIADD R10, R8, 0x1 ;  /* 0x00000001080a7836 */ /* 0x001fc80000000000 */
[----:B------:R-:W-:-:S05]  /*0230*/  VIADD R9, R10, UR4 ;  /* 0x000000040a097c36 */ /* 0x000fca0008000000 */
[----:B--2---:R-:W-:Y:S01]  /*0240*/  ISETP.GE.AND P0, PT, R9, UR7, PT ;  /* 0x0000000709007c0c */ /* 0x004fe2000bf06270 */
[----:B---3--:R-:W-:-:S08]  /*0250*/  DADD R6, R6, R4 ;  /* 0x0000000006067229 */ /* 0x008fd00000000004 */
[----:B------:R-:W-:-:S04]  /*0260*/  DMUL R6, R6, 0.5 ;  /* 0x3fe0000006067828 */ /* 0x000fc80000000000 */
[----:B----4-:R-:W-:Y:S07]  /*0270*/  @P0 BRA `(.L_x_2) ;  /* 0x0000000400180947 */ /* 0x010fee0003800000 */
[C---:B-1----:R-:W-:Y:S01]  /*0280*/  IMAD R0, R11.reuse, UR6, RZ ;  /* 0x000000060b007c24 */ /* 0x042fe2000f8e02ff */
[----:B------:R-:W-:Y:S01]  /*0290*/  BSSY.RECONVERGENT B1, `(.L_x_3) ;  /* 0x0000030000017945 */ /* 0x000fe20003800200 */
[----:B------:R-:W-:Y:S02]  /*02a0*/  VIADD R11, R11, UR5 ;  /* 0x000000050b0b7c36 */ /* 0x000fe40008000000 */
[----:B------:R-:W0:Y:S01]  /*02b0*/  I2F.U32.RP R12, R0 ;  /* 0x00000000000c7306 */ /* 0x000e220000209000 */
[----:B------:R-:W-:Y:S01]  /*02c0*/  IMAD.MOV R17, RZ, RZ, -R0 ;  /* 0x000000ffff117224 */ /* 0x000fe200078e0a00 */
[----:B------:R-:W-:Y:S01]  /*02d0*/  ISETP.NE.U32.AND P3, PT, R0, RZ, PT ;  /* 0x000000ff0000720c */ /* 0x000fe20003f65070 */
[----:B------:R-:W-:-:S05]  /*02e0*/  IMAD R11, R11, UR6, RZ ;  /* 0x000000060b0b7c24 */ /* 0x000fca000f8e02ff */
[-C--:B------:R-:W-:Y:S02]  /*02f0*/  VIADDMNMX R13, R10, R11.reuse, UR7, !PT ;  /* 0x000000070a0d7e46 */ /* 0x080fe4000f80010b */
[----:B------:R-:W-:-:S04]  /*0300*/  LOP3.LUT R10, RZ, R11, RZ, 0x33, !PT ;  /* 0x0000000bff0a7212 */ /* 0x000fc800078e33ff */
[----:B------:R-:W-:Y:S01]  /*0310*/  IADD3 R13, PT, PT, -R8, R13, R10 ;  /* 0x0000000d080d7210 */ /* 0x000fe20007ffe10a */
[----:B0-----:R-:W0:Y:S01]  /*0320*/  MUFU.RCP R12, R12 ;  /* 0x0000000c000c7308 */ /* 0x001e220000001000 */
[----:B------:R-:W-:Y:S02]  /*0330*/  IMAD.MOV.U32 R10, RZ, RZ, RZ ;  /* 0x000000ffff0a7224 */ /* 0x000fe400078e00ff */
[C---:B------:R-:W-:Y:S01]  /*0340*/  ISETP.NE.AND P0, PT, R13.reuse, RZ, PT ;  /* 0x000000ff0d00720c */ /* 0x040fe20003f05270 */
[----:B------:R-:W-:-:S12]  /*0350*/  VIADD R15, R13, 0xffffffff ;  /* 0xffffffff0d0f7836 */ /* 0x000fd80000000000 */
[----:B------:R-:W-:Y:S02]  /*0360*/  @!P0 IMAD.MOV R15, RZ, RZ, R13 ;  /* 0x000000ffff0f8224 */ /* 0x000fe400078e020d */
[----:B0-----:R-:W-:-:S04]  /*0370*/  VIADD R14, R12, 0xffffffe ;  /* 0x0ffffffe0c0e7836 */ /* 0x001fc80000000000 */
[----:B------:R-:W0:Y:S02]  /*0380*/  F2I.FTZ.U32.TRUNC.NTZ R11, R14 ;  /* 0x0000000e000b7305 */ /* 0x000e24000021f000 */
[----:B0-----:R-:W-:-:S04]  /*0390*/  IMAD R17, R17, R11, RZ ;  /* 0x0000000b11117224 */ /* 0x001fc800078e02ff */
[----:B------:R-:W-:-:S06]  /*03a0*/  IMAD.HI.U32 R10, R11, R17, R10 ;  /* 0x000000110b0a7227 */ /* 0x000fcc00078e000a */
[----:B------:R-:W-:-:S04]  /*03b0*/  IMAD.HI.U32 R11, R10, R15, RZ ;  /* 0x0000000f0a0b7227 */ /* 0x000fc800078e00ff */
[----:B------:R-:W-:-:S04]  /*03c0*/  IMAD.MOV R10, RZ, RZ, -R11 ;  /* 0x000000ffff0a7224 */ /* 0x000fc800078e0a0b */
[----:B------:R-:W-:Y:S01]  /*03d0*/  IMAD R15, R0, R10, R15 ;  /* 0x0000000a000f7224 */ /* 0x000fe200078e020f */
[----:B------:R-:W-:-:S04]  /*03e0*/  SEL R10, RZ, 0x1, !P0 ;  /* 0x00000001ff0a7807 */ /* 0x000fc80004000000 */
[----:B------:R-:W-:-:S13]  /*03f0*/  ISETP.GE.U32.AND P1, PT, R15, R0, PT ;  /* 0x000000000f00720c */ /* 0x000fda0003f26070 */
[----:B------:R-:W-:Y:S02]  /*0400*/  @P1 IMAD.IADD R15, R15, 0x1, -R0 ;  /* 0x000000010f0f1824 */ /* 0x000fe400078e0a00 */
[----:B------:R-:W-:-:S03]  /*0410*/  @P1 VIADD R11, R11, 0x1 ;  /* 0x000000010b0b1836 */ /* 0x000fc60000000000 */
[----:B------:R-:W-:Y:S01]  /*0420*/  ISETP.GE.U32.AND P2, PT, R15, R0, PT ;  /* 0x000000000f00720c */ /* 0x000fe20003f46070 */
[----:B------:R-:W-:-:S12]  /*0430*/  IMAD.MOV.U32 R15, RZ, RZ, R9 ;  /* 0x000000ffff0f7224 */ /* 0x000fd800078e0009 */
[----:B------:R-:W-:Y:S01]  /*0440*/  @P2 VIADD R11, R11, 0x1 ;  /* 0x000000010b0b2836 */ /* 0x000fe20000000000 */
[----:B------:R-:W-:-:S05]  /*0450*/  @!P3 LOP3.LUT R11, RZ, R0, RZ, 0x33, !PT ;  /* 0x00000000ff0bb212 */ /* 0x000fca00078e33ff */
[----:B------:R-:W-:-:S05]  /*0460*/  IMAD.IADD R12, R10, 0x1, R11 ;  /* 0x000000010a0c7824 */ /* 0x000fca00078e020b */
[----:B------:R-:W-:-:S04]  /*0470*/  LOP3.LUT R10, R12, 0x3, RZ, 0xc0, !PT ;  /* 0x000000030c0a7812 */ /* 0x000fc800078ec0ff */
[----:B------:R-:W-:-:S13]  /*0480*/  ISETP.NE.AND P0, PT, R10, 0x3, PT ;  /* 0x000000030a00780c */ /* 0x000fda0003f05270 */
[----:B------:R-:W-:Y:S05]  /*0490*/  @!P0 BRA `(.L_x_4) ;  /* 0x00000000003c8947 */ /* 0x000fea0003800000 */
[----:B------:R-:W-:Y:S01]  /*04a0*/  VIADD R9, R12, 0x1 ;  /* 0x000000010c097836 */ /* 0x000fe20000000000 */
[----:B------:R-:W-:Y:S01]  /*04b0*/  BSSY.RECONVERGENT B2, `(.L_x_5) ;  /* 0x000000c000027945 */ /* 0x000fe20003800200 */
[----:B------:R-:W-:-:S03]  /*04c0*/  VIADD R15, R8, UR4 ;  /* 0x00000004080f7c36 */ /* 0x000fc60008000000 */
[----:B------:R-:W-:-:S05]  /*04d0*/  LOP3.LUT R9, R9, 0x3, RZ, 0xc0, !PT ;  /* 0x0000000309097812 */ /* 0x000fca00078ec0ff */
[----:B------:R-:W-:-:S07]  /*04e0*/  IMAD.MOV R10, RZ, RZ, -R9 ;  /* 0x000000ffff0a7224 */ /* 0x000fce00078e0a09 */
.L_x_6:
[----:B------:R-:W-:Y:S02]  /*04f0*/  VIADD R11, R15, 0x1 ;  /* 0x000000010f0b7836 */ /* 0x000fe40000000000 */
[----:B------:R-:W-:Y:S02]  /*0500*/  VIADD R10, R10, 0x1 ;  /* 0x000000010a0a7836 */ /* 0x000fe40000000000 */
[----:B------:R-:W0:Y:S01]  /*0510*/  I2F.F64 R8, R11 ;  /* 0x0000000b00087312 */ /* 0x000e220000201c00 */
[----:B------:R-:W-:Y:S02]  /*0520*/  IMAD.IADD R15, R0, 0x1, R15 ;  /* 0x00000001000f7824 */ /* 0x000fe400078e020f */
[----:B------:R-:W-:Y:S01]  /*0530*/  ISETP.NE.AND P0, PT, R10, RZ, PT ;  /* 0x000000ff0a00720c */ /* 0x000fe20003f05270 */
[----:B0-----:R-:W-:-:S08]  /*0540*/  DFMA R8, R8, R2, R4 ;  /* 0x000000020808722b */ /* 0x001fd00000000004 */
[----:B------:R-:W-:-:S04]  /*0550*/  DADD R6, R8, R6 ;  /* 0x0000000008067229 */ /* 0x000fc80000000006 */
[----:B------:R-:W-:Y:S07]  /*0560*/  @P0 BRA `(.L_x_6) ;  /* 0xfffffffc00e00947 */ /* 0x000fee000383ffff */
[----:B------:R-:W-:Y:S05]  /*0570*/  BSYNC.RECONVERGENT B2 ;  /* 0x0000000000027941 */ /* 0x000fea0003800200 */
.L_x_5:
[----:B------:R-:W-:-:S07]  /*0580*/  VIADD R15, R15, 0x1 ;  /* 0x000000010f0f7836 */ /* 0x000fce0000000000 */
.L_x_4:
[----:B------:R-:W-:Y:S05]  /*0590*/  BSYNC.RECONVERGENT B1 ;  /* 0x0000000000017941 */ /* 0x000fea0003800200 */
.L_x_3:
[----:B------:R-:W-:-:S13]  /*05a0*/  ISETP.GE.U32.AND P0, PT, R12, 0x3, PT ;  /* 0x000000030c00780c */ /* 0x000fda0003f06070 */
[----:B------:R-:W-:Y:S05]  /*05b0*/  @!P0 BRA `(.L_x_2) ;  /* 0x0000000000488947 */ /* 0x000fea0003800000 */
.L_x_7:
[----:B------:R-:W0:Y:S01]  /*05c0*/  I2F.F64 R8, R15 ;  /* 0x0000000f00087312 */ /* 0x000e220000201c00 */
[----:B------:R-:W-:-:S04]  /*05d0*/  IMAD.IADD R17, R0, 0x1, R15 ;  /* 0x0000000100117824 */ /* 0x000fc800078e020f */
[----:B------:R-:W-:-:S03]  /*05e0*/  IMAD.IADD R19, R0, 0x1, R17 ;  /* 0x0000000100137824 */ /* 0x000fc600078e0211 */
[----:B------:R-:W1:Y:S02]  /*05f0*/  I2F.F64 R10, R17 ;  /* 0x00000011000a7312 */ /* 0x000e640000201c00 */
[----:B------:R-:W-:Y:S01]  /*0600*/  IADD3 R21, PT, PT, R0, R19, RZ ;  /* 0x0000001300157210 */ /* 0x000fe20007ffe0ff */
[----:B0-----:R-:W-:-:S05]  /*0610*/  DFMA R8, R8, R2, R4 ;  /* 0x000000020808722b */ /* 0x001fca0000000004 */
[----:B------:R-:W0:Y:S01]  /*0620*/  I2F.F64 R12, R19 ;  /* 0x00000013000c7312 */ /* 0x000e220000201c00 */
[----:B------:R-:W-:-:S05]  /*0630*/  IMAD.IADD R15, R0, 0x1, R21 ;  /* 0x00000001000f7824 */ /* 0x000fca00078e0215 */
[----:B------:R-:W-:Y:S01]  /*0640*/  ISETP.GE.AND P0, PT, R15, UR7, PT ;  /* 0x000000070f007c0c */ /* 0x000fe2000bf06270 */
[----:B------:R-:W-:Y:S02]  /*0650*/  DADD R8, R8, R6 ;  /* 0x0000000008087229 */ /* 0x000fe40000000006 */
[-CC-:B-1----:R-:W-:Y:S01]  /*0660*/  DFMA R10, R10, R2.reuse, R4.reuse ;  /* 0x000000020a0a722b */ /* 0x182fe20000000004 */
[----:B------:R-:W1:Y:S01]  /*0670*/  I2F.F64 R6, R21 ;  /* 0x0000001500067312 */ /* 0x000e620000201c00 */
[----:B0-----:R-:W-:-:S06]  /*0680*/  DFMA R12, R12, R2, R4 ;  /* 0x000000020c0c722b */ /* 0x001fcc0000000004 */
[----:B------:R-:W-:-:S08]  /*0690*/  DADD R8, R8, R10 ;  /* 0x0000000008087229 */ /* 0x000fd0000000000a */
[----:B------:R-:W-:Y:S02]  /*06a0*/  DADD R8, R8, R12 ;  /* 0x0000000008087229 */ /* 0x000fe4000000000c */
[----:B-1----:R-:W-:-:S08]  /*06b0*/  DFMA R6, R6, R2, R4 ;  /* 0x000000020606722b */ /* 0x002fd00000000004 */
[----:B------:R-:W-:Y:S01]  /*06c0*/  DADD R6, R8, R6 ;  /* 0x0000000008067229 */ /* 0x000fe20000000006 */
[----:B------:R-:W-:Y:S10]  /*06d0*/  @!P0 BRA `(.L_x_7) ;  /* 0xfffffffc00b88947 */ /* 0x000ff4000383ffff */
.L_x_2:
[----:B------:R-:W-:Y:S05]  /*06e0*/  BSYNC.RECONVERGENT B0 ;  /* 0x0000000000007941 */ /* 0x000fea0003800200 */
.L_x_1:
[----:B------:R-:W0:Y:S01]  /*06f0*/  LDC.64 R4, c[0x0][0x398] ;  /* 0x0000e600ff047b82 */ /* 0x000e220000000a00 */
[----:B------:R-:W-:-:S07]  /*0700*/  DMUL R2, R6, R2 ;  /* 0x0000000206027228 */ /* 0x000fce0000000000 */
[----:B0-----:R-:W-:Y:S01]  /*0710*/  REDG.E.ADD.64.STRONG.GPU desc[UR8][R4.64], R2 ;  /* 0x000000020400798e */ /* 0x001fe2000c12e508 */
[----:B------:R-:W-:Y:S05]  /*0720*/  EXIT ;  /* 0x000000000000794d */ /* 0x000fea0003800000 */
        .weak           $__internal_0_$__cuda_sm20_div_rn_f64_full
        .type           $__internal_0_$__cuda_sm20_div_rn_f64_full,@function
        .size           $__internal_0_$__cuda_sm20_div_rn_f64_full,(.L_x_14 - $__internal_0_$__cuda_sm20_div_rn_f64_full)
$__internal_0_$__cuda_sm20_div_rn_f64_full:
[C---:B------:R-:W-:Y:S01]  /*0730*/  FSETP.GEU.AND P0, PT, |R5|.reuse, 1.469367938527859385e-39, PT ;  /* 0x001000000500780b */ /* 0x040fe20003f0e200 */
[----:B------:R-:W-:Y:S01]  /*0740*/  IMAD.MOV.U32 R8, RZ, RZ, 0x1 ;  /* 0x00000001ff087424 */ /* 0x000fe200078e00ff */
[C---:B------:R-:W-:Y:S01]  /*0750*/  LOP3.LUT R2, R5.reuse, 0x800fffff, RZ, 0xc0, !PT ;  /* 0x800fffff05027812 */ /* 0x040fe200078ec0ff */
[----:B------:R-:W-:Y:S01]  /*0760*/  IMAD.MOV.U32 R13, RZ, RZ, 0x1ca00000 ;  /* 0x1ca00000ff0d7424 */ /* 0x000fe200078e00ff */
[----:B------:R-:W-:Y:S02]  /*0770*/  LOP3.LUT R17, R5, 0x7ff00000, RZ, 0xc0, !PT ;  /* 0x7ff0000005117812 */ /* 0x000fe400078ec0ff */
[----:B------:R-:W-:Y:S01]  /*0780*/  LOP3.LUT R3, R2, 0x3ff00000, RZ, 0xfc, !PT ;  /* 0x3ff0000002037812 */ /* 0x000fe200078efcff */
[----:B------:R-:W-:Y:S01]  /*0790*/  IMAD.MOV.U32 R2, RZ, RZ, R4 ;  /* 0x000000ffff027224 */ /* 0x000fe200078e0004 */
[----:B------:R-:W-:-:S04]  /*07a0*/  LOP3.LUT R12, R7, 0x7ff00000, RZ, 0xc0, !PT ;  /* 0x7ff00000070c7812 */ /* 0x000fc800078ec0ff */
[----:B------:R-:W-:Y:S01]  /*07b0*/  ISETP.GE.U32.AND P1, PT, R12, R17, PT ;  /* 0x000000110c00720c */ /* 0x000fe20003f26070 */
[----:B------:R-:W-:Y:S01]  /*07c0*/  @!P0 DMUL R2, R4, 8.98846567431157953865e+307 ;  /* 0x7fe0000004028828 */ /* 0x000fe20000000000 */
[----:B------:R-:W-:-:S05]  /*07d0*/  IMAD.MOV.U32 R19, RZ, RZ, R12 ;  /* 0x000000ffff137224 */ /* 0x000fca00078e000c */
[----:B------:R-:W0:Y:S02]  /*07e0*/  MUFU.RCP64H R9, R3 ;  /* 0x0000000300097308 */ /* 0x000e240000001800 */
[----:B0-----:R-:W-:-:S08]  /*07f0*/  DFMA R10, R8, -R2, 1 ;  /* 0x3ff00000080a742b */ /* 0x001fd00000000802 */
[----:B------:R-:W-:-:S08]  /*0800*/  DFMA R10, R10, R10, R10 ;  /* 0x0000000a0a0a722b */ /* 0x000fd0000000000a */
[----:B------:R-:W-:Y:S01]  /*0810*/  DFMA R10, R8, R10, R8 ;  /* 0x0000000a080a722b */ /* 0x000fe20000000008 */
[----:B------:R-:W-:Y:S01]  /*0820*/  SEL R9, R13, 0x63400000, !P1 ;  /* 0x634000000d097807 */ /* 0x000fe20004800000 */
[----:B------:R-:W-:Y:S01]  /*0830*/  IMAD.MOV.U32 R8, RZ, RZ, R6 ;  /* 0x000000ffff087224 */ /* 0x000fe200078e0006 */
[----:B------:R-:W-:Y:S02]  /*0840*/  FSETP.GEU.AND P1, PT, |R7|, 1.469367938527859385e-39, PT ;  /* 0x001000000700780b */ /* 0x000fe40003f2e200 */
[----:B------:R-:W-:-:S03]  /*0850*/  LOP3.LUT R9, R9, 0x800fffff, R7, 0xf8, !PT ;  /* 0x800fffff09097812 */ /* 0x000fc600078ef807 */
[----:B------:R-:W-:-:S08]  /*0860*/  DFMA R14, R10, -R2, 1 ;  /* 0x3ff000000a0e742b */ /* 0x000fd00000000802 */
[----:B------:R-:W-:Y:S01]  /*0870*/  DFMA R10, R10, R14, R10 ;  /* 0x0000000e0a0a722b */ /* 0x000fe2000000000a */
[----:B------:R-:W-:Y:S10]  /*0880*/  @P1 BRA `(.L_x_8) ;  /* 0x0000000000201947 */ /* 0x000ff40003800000 */
[----:B------:R-:W-:Y:S01]  /*0890*/  LOP3.LUT R15, R5, 0x7ff00000, RZ, 0xc0, !PT ;  /* 0x7ff00000050f7812 */ /* 0x000fe200078ec0ff */
[----:B------:R-:W-:-:S03]  /*08a0*/  IMAD.MOV.U32 R14, RZ, RZ, RZ ;  /* 0x000000ffff0e7224 */ /* 0x000fc600078e00ff */
[----:B------:R-:W-:-:S04]  /*08b0*/  ISETP.GE.U32.AND P1, PT, R12, R15, PT ;  /* 0x0000000f0c00720c */ /* 0x000fc80003f26070 */
[----:B------:R-:W-:-:S04]  /*08c0*/  SEL R15, R13, 0x63400000, !P1 ;  /* 0x634000000d0f7807 */ /* 0x000fc80004800000 */
[----:B------:R-:W-:-:S04]  /*08d0*/  LOP3.LUT R15, R15, 0x80000000, R7, 0xf8, !PT ;  /* 0x800000000f0f7812 */ /* 0x000fc800078ef807 */
[----:B------:R-:W-:-:S06]  /*08e0*/  LOP3.LUT R15, R15, 0x100000, RZ, 0xfc, !PT ;  /* 0x001000000f0f7812 */ /* 0x000fcc00078efcff */
[----:B------:R-:W-:-:S10]  /*08f0*/  DFMA R8, R8, 2, -R14 ;  /* 0x400000000808782b */ /* 0x000fd4000000080e */
[----:B------:R-:W-:-:S07]  /*0900*/  LOP3.LUT R19, R9, 0x7ff00000, RZ, 0xc0, !PT ;  /* 0x7ff0000009137812 */ /* 0x000fce00078ec0ff */
.L_x_8:
[----:B------:R-:W-:Y:S01]  /*0910*/  IMAD.MOV.U32 R18, RZ, RZ, R17 ;  /* 0x000000ffff127224 */ /* 0x000fe200078e0011 */
[----:B------:R-:W-:Y:S01]  /*0920*/  @!P0 LOP3.LUT R18, R3, 0x7ff00000, RZ, 0xc0, !PT ;  /* 0x7ff0000003128812 */ /* 0x000fe200078ec0ff */
[----:B------:R-:W-:Y:S01]  /*0930*/  VIADD R20, R19, 0xffffffff ;  /* 0xffffffff13147836 */ /* 0x000fe20000000000 */
[----:B------:R-:W-:-:S03]  /*0940*/  DMUL R14, R10, R8 ;  /* 0x000000080a0e7228 */ /* 0x000fc60000000000 */
[----:B------:R-:W-:Y:S01]  /*0950*/  VIADD R21, R18, 0xffffffff ;  /* 0xffffffff12157836 */ /* 0x000fe20000000000 */
[----:B------:R-:W-:-:S04]  /*0960*/  ISETP.GT.U32.AND P0, PT, R20, 0x7feffffe, PT ;  /* 0x7feffffe1400780c */ /* 0x000fc80003f04070 */
[----:B------:R-:W-:Y:S01]  /*0970*/  ISETP.GT.U32.OR P0, PT, R21, 0x7feffffe, P0 ;  /* 0x7feffffe1500780c */ /* 0x000fe20000704470 */
[----:B------:R-:W-:-:S08]  /*0980*/  DFMA R16, R14, -R2, R8 ;  /* 0x800000020e10722b */ /* 0x000fd00000000008 */
[----:B------:R-:W-:-:S04]  /*0990*/  DFMA R10, R10, R16, R14 ;  /* 0x000000100a0a722b */ /* 0x000fc8000000000e */
[----:B------:R-:W-:Y:S07]  /*09a0*/  @P0 BRA `(.L_x_9) ;  /* 0x00000000006c0947 */ /* 0x000fee0003800000 */
[----:B------:R-:W-:-:S04]  /*09b0*/  LOP3.LUT R7, R5, 0x7ff00000, RZ, 0xc0, !PT ;  /* 0x7ff0000005077812 */ /* 0x000fc800078ec0ff */
[CC--:B------:R-:W-:Y:S02]  /*09c0*/  VIADDMNMX R6, R12.reuse, -R7.reuse, 0xb9600000, !PT ;  /* 0xb96000000c067446 */ /* 0x0c0fe40007800907 */
[----:B------:R-:W-:Y:S02]  /*09d0*/  ISETP.GE.U32.AND P0, PT, R12, R7, PT ;  /* 0x000000070c00720c */ /* 0x000fe40003f06070 */
[----:B------:R-:W-:Y:S02]  /*09e0*/  VIMNMX R6, PT, PT, R6, 0x46a00000, PT ;  /* 0x46a0000006067848 */ /* 0x000fe40003fe0100 */
[----:B------:R-:W-:-:S05]  /*09f0*/  SEL R13, R13, 0x63400000, !P0 ;  /* 0x634000000d0d7807 */ /* 0x000fca0004000000 */
[----:B------:R-:W-:Y:S02]  /*0a00*/  IMAD.IADD R14, R6, 0x1, -R13 ;  /* 0x00000001060e7824 */ /* 0x000fe400078e0a0d */
[----:B------:R-:W-:Y:S02]  /*0a10*/  IMAD.MOV.U32 R6, RZ, RZ, RZ ;  /* 0x000000ffff067224 */ /* 0x000fe400078e00ff */
[----:B------:R-:W-:-:S06]  /*0a20*/  VIADD R7, R14, 0x7fe00000 ;  /* 0x7fe000000e077836 */ /* 0x000fcc0000000000 */
[----:B------:R-:W-:-:S10]  /*0a30*/  DMUL R12, R10, R6 ;  /* 0x000000060a0c7228 */ /* 0x000fd40000000000 */
[----:B------:R-:W-:-:S13]  /*0a40*/  FSETP.GTU.AND P0, PT, |R13|, 1.469367938527859385e-39, PT ;  /* 0x001000000d00780b */ /* 0x000fda0003f0c200 */
[----:B------:R-:W-:Y:S05]  /*0a50*/  @P0 BRA `(.L_x_10) ;  /* 0x0000000000940947 */ /* 0x000fea0003800000 */
[----:B------:R-:W-:Y:S01]  /*0a60*/  DFMA R2, R10, -R2, R8 ;  /* 0x800000020a02722b */ /* 0x000fe20000000008 */
[----:B------:R-:W-:-:S09]  /*0a70*/  MOV R6, RZ ;  /* 0x000000ff00067202 */ /* 0x000fd20000000f00 */
[C---:B------:R-:W-:Y:S02]  /*0a80*/  FSETP.NEU.AND P0, PT, R3.reuse, RZ, PT ;  /* 0x000000ff0300720b */ /* 0x040fe40003f0d000 */
[----:B------:R-:W-:-:S04]  /*0a90*/  LOP3.LUT R5, R3, 0x80000000, R5, 0x48, !PT ;  /* 0x8000000003057812 */ /* 0x000fc800078e4805 */
[----:B------:R-:W-:-:S07]  /*0aa0*/  LOP3.LUT R7, R5, R7, RZ, 0xfc, !PT ;  /* 0x0000000705077212 */ /* 0x000fce00078efcff */
[----:B------:R-:W-:Y:S05]  /*0ab0*/  @!P0 BRA `(.L_x_10) ;  /* 0x00000000007c8947 */ /* 0x000fea0003800000 */
[----:B------:R-:W-:Y:S01]  /*0ac0*/  IMAD.MOV R3, RZ, RZ, -R14 ;  /* 0x000000ffff037224 */ /* 0x000fe200078e0a0e */
[----:B------:R-:W-:Y:S01]  /*0ad0*/  DMUL.RP R6, R10, R6 ;  /* 0x000000060a067228 */ /* 0x000fe20000008000 */
[----:B------:R-:W-:-:S06]  /*0ae0*/  IMAD.MOV.U32 R2, RZ, RZ, RZ ;  /* 0x000000ffff027224 */ /* 0x000fcc00078e00ff */
[----:B------:R-:W-:-:S03]  /*0af0*/  DFMA R2, R12, -R2, R10 ;  /* 0x800000020c02722b */ /* 0x000fc6000000000a */
[----:B------:R-:W-:-:S03]  /*0b00*/  LOP3.LUT R5, R7, R5, RZ, 0x3c, !PT ;  /* 0x0000000507057212 */ /* 0x000fc600078e3cff */
[----:B------:R-:W-:-:S04]  /*0b10*/  IADD3 R2, PT, PT, -R14, -0x43300000, RZ ;  /* 0xbcd000000e027810 */ /* 0x000fc80007ffe1ff */
[----:B------:R-:W-:-:S04]  /*0b20*/  FSETP.NEU.AND P0, PT, |R3|, R2, PT ;  /* 0x000000020300720b */ /* 0x000fc80003f0d200 */
[----:B------:R-:W-:Y:S02]  /*0b30*/  FSEL R12, R6, R12, !P0 ;  /* 0x0000000c060c7208 */ /* 0x000fe40004000000 */
[----:B------:R-:W-:Y:S01]  /*0b40*/  FSEL R13, R5, R13, !P0 ;  /* 0x0000000d050d7208 */ /* 0x000fe20004000000 */
[----:B------:R-:W-:Y:S06]  /*0b50*/  BRA `(.L_x_10) ;  /* 0x0000000000547947 */ /* 0x000fec0003800000 */
.L_x_9:
[----:B------:R-:W-:-:S14]  /*0b60*/  DSETP.NAN.AND P0, PT, R6, R6, PT ;  /* 0x000000060600722a */ /* 0x000fdc0003f08000 */
[----:B------:R-:W-:Y:S05]  /*0b70*/  @P0 BRA `(.L_x_11) ;  /* 0x0000000000440947 */ /* 0x000fea0003800000 */
[----:B------:R-:W-:-:S14]  /*0b80*/  DSETP.NAN.AND P0, PT, R4, R4, PT ;  /* 0x000000040400722a */ /* 0x000fdc0003f08000 */
[----:B------:R-:W-:Y:S05]  /*0b90*/  @P0 BRA `(.L_x_12) ;  /* 0x0000000000300947 */ /* 0x000fea0003800000 */
[----:B------:R-:W-:Y:S01]  /*0ba0*/  ISETP.NE.AND P0, PT, R19, R18, PT ;  /* 0x000000121300720c */ /* 0x000fe20003f05270 */
[----:B------:R-:W-:Y:S02]  /*0bb0*/  IMAD.MOV.U32 R12, RZ, RZ, 0x0 ;  /* 0x00000000ff0c7424 */ /* 0x000fe400078e00ff */
[----:B------:R-:W-:-:S10]  /*0bc0*/  IMAD.MOV.U32 R13, RZ, RZ, -0x80000 ;  /* 0xfff80000ff0d7424 */ /* 0x000fd400078e00ff */
[----:B------:R-:W-:Y:S05]  /*0bd0*/  @!P0 BRA `(.L_x_10) ;  /* 0x0000000000348947 */ /* 0x000fea0003800000 */
[----:B------:R-:W-:Y:S02]  /*0be0*/  ISETP.NE.AND P0, PT, R19, 0x7ff00000, PT ;  /* 0x7ff000001300780c */ /* 0x000fe40003f05270 */
[----:B------:R-:W-:Y:S02]  /*0bf0*/  LOP3.LUT R13, R7, 0x80000000, R5, 0x48, !PT ;  /* 0x80000000070d7812 */ /* 0x000fe400078e4805 */
[----:B------:R-:W-:-:S13]  /*0c00*/  ISETP.EQ.OR P0, PT, R18, RZ, !P0 ;  /* 0x000000ff1200720c */ /* 0x000fda0004702670 */
[----:B------:R-:W-:Y:S01]  /*0c10*/  @P0 LOP3.LUT R2, R13, 0x7ff00000, RZ, 0xfc, !PT ;  /* 0x7ff000000d020812 */ /* 0x000fe200078efcff */
[----:B------:R-:W-:Y:S02]  /*0c20*/  @!P0 IMAD.MOV.U32 R12, RZ, RZ, RZ ;  /* 0x000000ffff0c8224 */ /* 0x000fe400078e00ff */
[----:B------:R-:W-:Y:S02]  /*0c30*/  @P0 IMAD.MOV.U32 R12, RZ, RZ, RZ ;  /* 0x000000ffff0c0224 */ /* 0x000fe400078e00ff */
[----:B------:R-:W-:Y:S01]  /*0c40*/  @P0 IMAD.MOV.U32 R13, RZ, RZ, R2 ;  /* 0x000000ffff0d0224 */ /* 0x000fe200078e0002 */
[----:B------:R-:W-:Y:S06]  /*0c50*/  BRA `(.L_x_10) ;  /* 0x0000000000147947 */ /* 0x000fec0003800000 */
.L_x_12:
[----:B------:R-:W-:Y:S01]  /*0c60*/  LOP3.LUT R13, R5, 0x80000, RZ, 0xfc, !PT ;  /* 0x00080000050d7812 */ /* 0x000fe200078efcff */
[----:B------:R-:W-:Y:S01]  /*0c70*/  IMAD.MOV.U32 R12, RZ, RZ, R4 ;  /* 0x000000ffff0c7224 */ /* 0x000fe200078e0004 */
[----:B------:R-:W-:Y:S06]  /*0c80*/  BRA `(.L_x_10) ;  /* 0x0000000000087947 */ /* 0x000fec0003800000 */
.L_x_11:
[----:B------:R-:W-:Y:S01]  /*0c90*/  LOP3.LUT R13, R7, 0x80000, RZ, 0xfc, !PT ;  /* 0x00080000070d7812 */ /* 0x000fe200078efcff */
[----:B------:R-:W-:-:S07]  /*0ca0*/  IMAD.MOV.U32 R12, RZ, RZ, R6 ;  /* 0x000000ffff0c7224 */ /* 0x000fce00078e0006 */
.L_x_10:
[----:B------:R-:W-:Y:S02]  /*0cb0*/  IMAD.MOV.U32 R2, RZ, RZ, R0 ;  /* 0x000000ffff027224 */ /* 0x000fe400078e0000 */
[----:B------:R-:W-:-:S04]  /*0cc0*/  IMAD.MOV.U32 R3, RZ, RZ, 0x0 ;  /* 0x00000000ff037424 */ /* 0x000fc800078e00ff */
[----:B------:R-:W-:Y:S05]  /*0cd0*/  RET.REL.NODEC R2 `(_Z19integratePolynomialddiPd) ;  /* 0xfffffff002c87950 */ /* 0x000fea0003c3ffff */
.L_x_13:
[----:B------:R-:W-:-:S00]  /*0ce0*/  BRA `(.L_x_13) ;  /* 0xfffffffc00fc7947 */ /* 0x000fc0000383ffff */
[----:B------:R-:W-:-:S00]  /*0cf0*/  NOP ;  /* 0x0000000000007918 */ /* 0x000fc00000000000 */
        /* <DEDUP_REMOVED lines=8> */
.L_x_14:


//--------------------- .nv.shared.reserved.0     --------------------------
	.section	.nv.shared.reserved.0,"aw",@nobits
	.weak		__nv_reservedSMEM_offset_0_alias
	.size		__nv_reservedSMEM_offset_0_alias, 0, 64
	.other		__nv_reservedSMEM_offset_0_alias,@"STO_CUDA_RESERVED_SHARED STV_DEFAULT"
__nv_reservedSMEM_offset_0_alias:
	.zero		0
	.zero		64


//--------------------- .nv.constant0._Z19integratePolynomialddiPd --------------------------
	.section	.nv.constant0._Z19integratePolynomialddiPd,"a",@progbits
	.sectionflags	@""
	.align	4
.nv.constant0._Z19integratePolynomialddiPd:
	.zero		928


//--------------------- SYMBOLS --------------------------

	.type		.nv.reservedSmem.offset0,@object
	.size		.nv.reservedSmem.offset0,0x4
